//
// Generated by NVIDIA NVVM Compiler
//
// Compiler Build ID: CL-36424714
// Cuda compilation tools, release 13.0, V13.0.88
// Based on NVVM 20.0.0
//

.version 9.0
.target sm_100
.address_size 64

	// .globl	kernelMain
// _ZZ10kernelMainE3mem has been demoted

.visible .entry kernelMain(
	.param .u64 .ptr .align 1 kernelMain_param_0,
	.param .u64 .ptr .align 1 kernelMain_param_1
)
{
	.reg .pred 	%p<12>;
	.reg .b32 	%r<51>;
	.reg .b64 	%rd<9>;
	// demoted variable
	.shared .align 4 .b8 _ZZ10kernelMainE3mem[4096];
	ld.param.u64 	%rd2, [kernelMain_param_0];
	ld.param.u64 	%rd1, [kernelMain_param_1];
	cvta.to.global.u64 	%rd3, %rd2;
	mov.u32 	%r1, %ctaid.x;
	mov.u32 	%r25, %ntid.x;
	mov.u32 	%r2, %tid.x;
	mad.lo.s32 	%r26, %r1, %r25, %r2;
	mul.wide.s32 	%rd4, %r26, 4;
	add.s64 	%rd5, %rd3, %rd4;
	ld.global.u32 	%r27, [%rd5];
	shl.b32 	%r28, %r2, 2;
	mov.u32 	%r29, _ZZ10kernelMainE3mem;
	add.s32 	%r3, %r29, %r28;
	st.shared.u32 	[%r3], %r27;
	bar.sync 	0;
	ld.shared.u32 	%r42, [%r3];
	setp.eq.s32 	%p1, %r2, 0;
	@%p1 bra 	$L__BB0_2;
	ld.shared.u32 	%r30, [%r3+-4];
	min.s32 	%r42, %r42, %r30;
$L__BB0_2:
	bar.sync 	0;
	st.shared.u32 	[%r3], %r42;
	setp.lt.u32 	%p2, %r2, 2;
	@%p2 bra 	$L__BB0_4;
	ld.shared.u32 	%r31, [%r3+-8];
	min.s32 	%r42, %r42, %r31;
$L__BB0_4:
	bar.sync 	0;
	st.shared.u32 	[%r3], %r42;
	setp.lt.u32 	%p3, %r2, 4;
	@%p3 bra 	$L__BB0_6;
	ld.shared.u32 	%r32, [%r3+-16];
	min.s32 	%r42, %r42, %r32;
$L__BB0_6:
	bar.sync 	0;
	st.shared.u32 	[%r3], %r42;
	setp.lt.u32 	%p4, %r2, 8;
	@%p4 bra 	$L__BB0_8;
	ld.shared.u32 	%r33, [%r3+-32];
	min.s32 	%r42, %r42, %r33;
$L__BB0_8:
	bar.sync 	0;
	st.shared.u32 	[%r3], %r42;
	setp.lt.u32 	%p5, %r2, 16;
	@%p5 bra 	$L__BB0_10;
	ld.shared.u32 	%r34, [%r3+-64];
	min.s32 	%r42, %r42, %r34;
$L__BB0_10:
	bar.sync 	0;
	st.shared.u32 	[%r3], %r42;
	setp.lt.u32 	%p6, %r2, 32;
	@%p6 bra 	$L__BB0_12;
	ld.shared.u32 	%r35, [%r3+-128];
	min.s32 	%r42, %r42, %r35;
$L__BB0_12:
	bar.sync 	0;
	st.shared.u32 	[%r3], %r42;
	setp.lt.u32 	%p7, %r2, 64;
	@%p7 bra 	$L__BB0_14;
	ld.shared.u32 	%r36, [%r3+-256];
	min.s32 	%r42, %r42, %r36;
$L__BB0_14:
	bar.sync 	0;
	st.shared.u32 	[%r3], %r42;
	setp.lt.u32 	%p8, %r2, 128;
	@%p8 bra 	$L__BB0_16;
	ld.shared.u32 	%r37, [%r3+-512];
	min.s32 	%r42, %r42, %r37;
$L__BB0_16:
	bar.sync 	0;
	st.shared.u32 	[%r3], %r42;
	setp.lt.u32 	%p9, %r2, 256;
	@%p9 bra 	$L__BB0_18;
	ld.shared.u32 	%r38, [%r3+-1024];
	min.s32 	%r42, %r42, %r38;
$L__BB0_18:
	bar.sync 	0;
	st.shared.u32 	[%r3], %r42;
	setp.lt.u32 	%p10, %r2, 512;
	@%p10 bra 	$L__BB0_20;
	ld.shared.u32 	%r39, [%r3+-2048];
	min.s32 	%r42, %r42, %r39;
$L__BB0_20:
	bar.sync 	0;
	st.shared.u32 	[%r3], %r42;
	setp.ne.s32 	%p11, %r2, 1023;
	@%p11 bra 	$L__BB0_22;
	ld.shared.u32 	%r40, [_ZZ10kernelMainE3mem+4092];
	cvta.to.global.u64 	%rd6, %rd1;
	mul.wide.u32 	%rd7, %r1, 4;
	add.s64 	%rd8, %rd6, %rd7;
	st.global.u32 	[%rd8], %r40;
$L__BB0_22:
	ret;

}
	// .globl	kernelPrepare
.visible .entry kernelPrepare(
	.param .u64 .ptr .align 1 kernelPrepare_param_0,
	.param .u64 .ptr .align 1 kernelPrepare_param_1,
	.param .u64 .ptr .align 1 kernelPrepare_param_2
)
{
	.reg .pred 	%p<9>;
	.reg .b32 	%r<70>;
	.reg .b64 	%rd<21>;

	ld.param.u64 	%rd3, [kernelPrepare_param_0];
	ld.param.u64 	%rd2, [kernelPrepare_param_1];
	ld.param.u64 	%rd4, [kernelPrepare_param_2];
	cvta.to.global.u64 	%rd1, %rd3;
	cvta.to.global.u64 	%rd5, %rd4;
	ld.global.u32 	%r1, [%rd5];
	ld.global.u32 	%r2, [%rd5+4];
	mov.u32 	%r35, %ctaid.x;
	mov.u32 	%r36, %ntid.x;
	mov.u32 	%r37, %tid.x;
	mad.lo.s32 	%r3, %r35, %r36, %r37;
	mul.lo.s32 	%r4, %r1, %r3;
	setp.ge.u32 	%p1, %r4, %r2;
	@%p1 bra 	$L__BB1_10;
	mul.wide.u32 	%rd6, %r4, 4;
	add.s64 	%rd7, %rd1, %rd6;
	ld.global.u32 	%r69, [%rd7];
	setp.lt.u32 	%p2, %r1, 2;
	add.s32 	%r6, %r4, 1;
	setp.ge.u32 	%p3, %r6, %r2;
	or.pred  	%p4, %p2, %p3;
	@%p4 bra 	$L__BB1_9;
	sub.s32 	%r40, %r2, %r4;
	add.s32 	%r41, %r40, -2;
	add.s32 	%r42, %r1, -2;
	min.u32 	%r43, %r41, %r42;
	add.s32 	%r7, %r43, 1;
	and.b32  	%r8, %r7, 3;
	setp.lt.u32 	%p5, %r43, 3;
	mov.b32 	%r67, 1;
	mov.u32 	%r66, %r6;
	@%p5 bra 	$L__BB1_6;
	add.s32 	%r59, %r4, 2;
	and.b32  	%r45, %r7, -4;
	neg.s32 	%r58, %r45;
	mov.b32 	%r57, 2;
$L__BB1_4:
	add.s32 	%r46, %r59, -1;
	mul.wide.u32 	%rd8, %r46, 4;
	add.s64 	%rd9, %rd1, %rd8;
	ld.global.u32 	%r47, [%rd9];
	min.s32 	%r48, %r69, %r47;
	add.s32 	%r49, %r59, 2;
	mul.wide.u32 	%rd10, %r59, 4;
	add.s64 	%rd11, %rd1, %rd10;
	ld.global.u32 	%r50, [%rd11];
	min.s32 	%r51, %r48, %r50;
	add.s32 	%r52, %r59, 1;
	mul.wide.u32 	%rd12, %r52, 4;
	add.s64 	%rd13, %rd1, %rd12;
	ld.global.u32 	%r53, [%rd13];
	min.s32 	%r54, %r51, %r53;
	mul.wide.u32 	%rd14, %r49, 4;
	add.s64 	%rd15, %rd1, %rd14;
	ld.global.u32 	%r55, [%rd15];
	min.s32 	%r69, %r54, %r55;
	add.s32 	%r59, %r59, 4;
	add.s32 	%r58, %r58, 4;
	add.s32 	%r57, %r57, 4;
	setp.ne.s32 	%p6, %r58, 0;
	@%p6 bra 	$L__BB1_4;
	add.s32 	%r66, %r59, -1;
	add.s32 	%r67, %r57, -1;
$L__BB1_6:
	setp.eq.s32 	%p7, %r8, 0;
	@%p7 bra 	$L__BB1_9;
	neg.s32 	%r65, %r8;
$L__BB1_8:
	.pragma "nounroll";
	mul.wide.u32 	%rd16, %r66, 4;
	add.s64 	%rd17, %rd1, %rd16;
	ld.global.u32 	%r56, [%rd17];
	min.s32 	%r69, %r69, %r56;
	add.s32 	%r31, %r67, 1;
	add.s32 	%r66, %r6, %r67;
	add.s32 	%r65, %r65, 1;
	setp.ne.s32 	%p8, %r65, 0;
	mov.u32 	%r67, %r31;
	@%p8 bra 	$L__BB1_8;
$L__BB1_9:
	cvta.to.global.u64 	%rd18, %rd2;
	mul.wide.s32 	%rd19, %r3, 4;
	add.s64 	%rd20, %rd18, %rd19;
	st.global.u32 	[%rd20], %r69;
$L__BB1_10:
	ret;

}


// ===== COMPILED SASS (sm_100) =====

	.target	sm_100

	.elftype	@"ET_EXEC"


//--------------------- .note.nv.tkinfo           --------------------------
	.section	.note.nv.tkinfo,"",@"SHT_NOTE"
	.sectionflags	@"SHF_NOTE_NV_TKINFO"
	.tkinfo
        /*0018*/ 	.word	0x00000002
        /*0030*/ 	.string	""
        /*0030*/ 	.string	"ptxas"
        /*0030*/ 	.string	"Cuda compilation tools, release 13.0, V13.0.88"
        /*0030*/ 	.string	"Build cuda_13.0.r13.0/compiler.36424714_0"
        /*0030*/ 	.string	"-arch sm_100 -m 64 "



//--------------------- .note.nv.cuinfo           --------------------------
	.section	.note.nv.cuinfo,"",@"SHT_NOTE"
	.sectionflags	@"SHF_NOTE_NV_CUINFO"
        /*0018*/ 	.short	0x0002
        /*001a*/ 	.short	0x0064
        /*001c*/ 	.short	0x0082
	.zero		2


//--------------------- .nv.info                  --------------------------
	.section	.nv.info,"",@"SHT_CUDA_INFO"
	.align	4


	//----- nvinfo : EIATTR_REGCOUNT
	.align		4
        /*0000*/ 	.byte	0x04, 0x2f
        /*0002*/ 	.short	(.L_1 - .L_0)
	.align		4
.L_0:
        /*0004*/ 	.word	index@(kernelMain)
        /*0008*/ 	.word	0x0000000c


	//----- nvinfo : EIATTR_FRAME_SIZE
	.align		4
.L_1:
        /*000c*/ 	.byte	0x04, 0x11
        /*000e*/ 	.short	(.L_3 - .L_2)
	.align		4
.L_2:
        /*0010*/ 	.word	index@(kernelMain)
        /*0014*/ 	.word	0x00000000


	//----- nvinfo : EIATTR_REGCOUNT
	.align		4
.L_3:
        /*0018*/ 	.byte	0x04, 0x2f
        /*001a*/ 	.short	(.L_5 - .L_4)
	.align		4
.L_4:
        /*001c*/ 	.word	index@(kernelPrepare)
        /*0020*/ 	.word	0x00000020


	//----- nvinfo : EIATTR_FRAME_SIZE
	.align		4
.L_5:
        /*0024*/ 	.byte	0x04, 0x11
        /*0026*/ 	.short	(.L_7 - .L_6)
	.align		4
.L_6:
        /*0028*/ 	.word	index@(kernelPrepare)
        /*002c*/ 	.word	0x00000000


	//----- nvinfo : EIATTR_MIN_STACK_SIZE
	.align		4
.L_7:
        /*0030*/ 	.byte	0x04, 0x12
        /*0032*/ 	.short	(.L_9 - .L_8)
	.align		4
.L_8:
        /*0034*/ 	.word	index@(kernelPrepare)
        /*0038*/ 	.word	0x00000000


	//----- nvinfo : EIATTR_MIN_STACK_SIZE
	.align		4
.L_9:
        /*003c*/ 	.byte	0x04, 0x12
        /*003e*/ 	.short	(.L_11 - .L_10)
	.align		4
.L_10:
        /*0040*/ 	.word	index@(kernelMain)
        /*0044*/ 	.word	0x00000000
.L_11:


//--------------------- .nv.compat                --------------------------
	.section	.nv.compat,"",@"SHT_CUDA_COMPAT_INFO"
	.align	4
        /*0000*/ 	.byte	0x02, 0x09, 0x00, 0x00, 0x02, 0x02, 0x01, 0x00, 0x02, 0x05, 0x05, 0x00, 0x03, 0x07, 0x01, 0x01
        /*0010*/ 	.byte	0x02, 0x03, 0x00, 0x00, 0x02, 0x06, 0x01, 0x00, 0x04, 0x0b, 0x08, 0x00, 0x09, 0x00, 0x00, 0x00
        /*0020*/ 	.byte	0x00, 0x00, 0x00, 0x00


//--------------------- .nv.info.kernelPrepare    --------------------------
	.section	.nv.info.kernelPrepare,"",@"SHT_CUDA_INFO"
	.sectionflags	@""
	.align	4


	//----- nvinfo : EIATTR_CUDA_API_VERSION
	.align		4
        /*0000*/ 	.byte	0x04, 0x37
        /*0002*/ 	.short	(.L_13 - .L_12)
.L_12:
        /*0004*/ 	.word	0x00000082


	//----- nvinfo : EIATTR_KPARAM_INFO
	.align		4
.L_13:
        /*0008*/ 	.byte	0x04, 0x17
        /*000a*/ 	.short	(.L_15 - .L_14)
.L_14:
        /*000c*/ 	.word	0x00000000
        /*0010*/ 	.short	0x0002
        /*0012*/ 	.short	0x0010
        /*0014*/ 	.byte	0x00, 0xf5, 0x21, 0x00


	//----- nvinfo : EIATTR_KPARAM_INFO
	.align		4
.L_15:
        /*0018*/ 	.byte	0x04, 0x17
        /*001a*/ 	.short	(.L_17 - .L_16)
.L_16:
        /*001c*/ 	.word	0x00000000
        /*0020*/ 	.short	0x0001
        /*0022*/ 	.short	0x0008
        /*0024*/ 	.byte	0x00, 0xf5, 0x21, 0x00


	//----- nvinfo : EIATTR_KPARAM_INFO
	.align		4
.L_17:
        /*0028*/ 	.byte	0x04, 0x17
        /*002a*/ 	.short	(.L_19 - .L_18)
.L_18:
        /*002c*/ 	.word	0x00000000
        /*0030*/ 	.short	0x0000
        /*0032*/ 	.short	0x0000
        /*0034*/ 	.byte	0x00, 0xf5, 0x21, 0x00


	//----- nvinfo : EIATTR_SPARSE_MMA_MASK
	.align		4
.L_19:
        /*0038*/ 	.byte	0x03, 0x50
        /*003a*/ 	.short	0x0000


	//----- nvinfo : EIATTR_MAXREG_COUNT
	.align		4
        /*003c*/ 	.byte	0x03, 0x1b
        /*003e*/ 	.short	0x00ff


	//----- nvinfo : EIATTR_MERCURY_ISA_VERSION
	.align		4
        /*0040*/ 	.byte	0x03, 0x5f
        /*0042*/ 	.short	0x0101


	//----- nvinfo : EIATTR_VRC_CTA_INIT_COUNT
	.align		4
        /*0044*/ 	.byte	0x02, 0x4a
	.zero		1
	.zero		1


	//----- nvinfo : EIATTR_EXIT_INSTR_OFFSETS
	.align		4
        /*0048*/ 	.byte	0x04, 0x1c
        /*004a*/ 	.short	(.L_21 - .L_20)


	//   ....[0]....
.L_20:
        /*004c*/ 	.word	0x000000b0


	//   ....[1]....
        /*0050*/ 	.word	0x00000b70


	//----- nvinfo : EIATTR_CRS_STACK_SIZE
	.align		4
.L_21:
        /*0054*/ 	.byte	0x04, 0x1e
        /*0056*/ 	.short	(.L_23 - .L_22)
.L_22:
        /*0058*/ 	.word	0x00000000


	//----- nvinfo : EIATTR_CBANK_PARAM_SIZE
	.align		4
.L_23:
        /*005c*/ 	.byte	0x03, 0x19
        /*005e*/ 	.short	0x0018


	//----- nvinfo : EIATTR_PARAM_CBANK
	.align		4
        /*0060*/ 	.byte	0x04, 0x0a
        /*0062*/ 	.short	(.L_25 - .L_24)
	.align		4
.L_24:
        /*0064*/ 	.word	index@(.nv.constant0.kernelPrepare)
        /*0068*/ 	.short	0x0380
        /*006a*/ 	.short	0x0018


	//----- nvinfo : EIATTR_SW_WAR
	.align		4
.L_25:
        /*006c*/ 	.byte	0x04, 0x36
        /*006e*/ 	.short	(.L_27 - .L_26)
.L_26:
        /*0070*/ 	.word	0x00000008
.L_27:


//--------------------- .nv.info.kernelMain       --------------------------
	.section	.nv.info.kernelMain,"",@"SHT_CUDA_INFO"
	.sectionflags	@""
	.align	4


	//----- nvinfo : EIATTR_CUDA_API_VERSION
	.align		4
        /*0000*/ 	.byte	0x04, 0x37
        /*0002*/ 	.short	(.L_29 - .L_28)
.L_28:
        /*0004*/ 	.word	0x00000082


	//----- nvinfo : EIATTR_KPARAM_INFO
	.align		4
.L_29:
        /*0008*/ 	.byte	0x04, 0x17
        /*000a*/ 	.short	(.L_31 - .L_30)
.L_30:
        /*000c*/ 	.word	0x00000000
        /*0010*/ 	.short	0x0001
        /*0012*/ 	.short	0x0008
        /*0014*/ 	.byte	0x00, 0xf5, 0x21, 0x00


	//----- nvinfo : EIATTR_KPARAM_INFO
	.align		4
.L_31:
        /*0018*/ 	.byte	0x04, 0x17
        /*001a*/ 	.short	(.L_33 - .L_32)
.L_32:
        /*001c*/ 	.word	0x00000000
        /*0020*/ 	.short	0x0000
        /*0022*/ 	.short	0x0000
        /*0024*/ 	.byte	0x00, 0xf5, 0x21, 0x00


	//----- nvinfo : EIATTR_SPARSE_MMA_MASK
	.align		4
.L_33:
        /*0028*/ 	.byte	0x03, 0x50
        /*002a*/ 	.short	0x0000


	//----- nvinfo : EIATTR_MAXREG_COUNT
	.align		4
        /*002c*/ 	.byte	0x03, 0x1b
        /*002e*/ 	.short	0x00ff


	//----- nvinfo : EIATTR_NUM_BARRIERS
	.align		4
        /*0030*/ 	.byte	0x02, 0x4c
        /*0032*/ 	.byte	0x01
	.zero		1


	//----- nvinfo : EIATTR_MERCURY_ISA_VERSION
	.align		4
        /*0034*/ 	.byte	0x03, 0x5f
        /*0036*/ 	.short	0x0101


	//----- nvinfo : EIATTR_VRC_CTA_INIT_COUNT
	.align		4
        /*0038*/ 	.byte	0x02, 0x4a
	.zero		1
	.zero		1


	//----- nvinfo : EIATTR_EXIT_INSTR_OFFSETS
	.align		4
        /*003c*/ 	.byte	0x04, 0x1c
        /*003e*/ 	.short	(.L_35 - .L_34)


	//   ....[0]....
.L_34:
        /*0040*/ 	.word	0x00000430


	//   ....[1]....
        /*0044*/ 	.word	0x00000480


	//----- nvinfo : EIATTR_CBANK_PARAM_SIZE
	.align		4
.L_35:
        /*0048*/ 	.byte	0x03, 0x19
        /*004a*/ 	.short	0x0010


	//----- nvinfo : EIATTR_PARAM_CBANK
	.align		4
        /*004c*/ 	.byte	0x04, 0x0a
        /*004e*/ 	.short	(.L_37 - .L_36)
	.align		4
.L_36:
        /*0050*/ 	.word	index@(.nv.constant0.kernelMain)
        /*0054*/ 	.short	0x0380
        /*0056*/ 	.short	0x0010


	//----- nvinfo : EIATTR_SW_WAR
	.align		4
.L_37:
        /*0058*/ 	.byte	0x04, 0x36
        /*005a*/ 	.short	(.L_39 - .L_38)
.L_38:
        /*005c*/ 	.word	0x00000008
.L_39:


//--------------------- .nv.callgraph             --------------------------
	.section	.nv.callgraph,"",@"SHT_CUDA_CALLGRAPH"
	.align	4
	.sectionentsize	8
	.align		4
        /*0000*/ 	.word	0x00000000
	.align		4
        /*0004*/ 	.word	0xffffffff
	.align		4
        /*0008*/ 	.word	0x00000000
	.align		4
        /*000c*/ 	.word	0xfffffffe
	.align		4
        /*0010*/ 	.word	0x00000000
	.align		4
        /*0014*/ 	.word	0xfffffffd
	.align		4
        /*0018*/ 	.word	0x00000000
	.align		4
        /*001c*/ 	.word	0xfffffffc


//--------------------- .text.kernelPrepare       --------------------------
	.section	.text.kernelPrepare,"ax",@progbits
	.align	128
        .global         kernelPrepare
        .type           kernelPrepare,@function
        .size           kernelPrepare,(.L_x_16 - kernelPrepare)
        .other          kernelPrepare,@"STO_CUDA_ENTRY STV_DEFAULT"
kernelPrepare:
.text.kernelPrepare:
[----:B------:R-:W-:Y:S08]  /*0000*/  LDC R1, c[0x0][0x37c] ;  /* 0x0000df00ff017b82 */ /* 0x000ff00000000800 */
[----:B------:R-:W0:Y:S01]  /*0010*/  LDC.64 R2, c[0x0][0x390] ;  /* 0x0000e400ff027b82 */ /* 0x000e220000000a00 */
[----:B------:R-:W0:Y:S02]  /*0020*/  LDCU.64 UR4, c[0x0][0x358] ;  /* 0x00006b00ff0477ac */ /* 0x000e240008000a00 */
[----:B0-----:R-:W2:Y:S04]  /*0030*/  LDG.E R5, desc[UR4][R2.64] ;  /* 0x0000000402057981 */ /* 0x001ea8000c1e1900 */
[----:B------:R-:W3:Y:S01]  /*0040*/  LDG.E R4, desc[UR4][R2.64+0x4] ;  /* 0x0000040402047981 */ /* 0x000ee2000c1e1900 */
[----:B------:R-:W0:Y:S01]  /*0050*/  S2UR UR6, SR_CTAID.X ;  /* 0x00000000000679c3 */ /* 0x000e220000002500 */
[----:B------:R-:W0:Y:S07]  /*0060*/  S2R R7, SR_TID.X ;  /* 0x0000000000077919 */ /* 0x000e2e0000002100 */
[----:B------:R-:W0:Y:S02]  /*0070*/  LDC R0, c[0x0][0x360] ;  /* 0x0000d800ff007b82 */ /* 0x000e240000000800 */
[----:B0-----:R-:W-:-:S04]  /*0080*/  IMAD R0, R0, UR6, R7 ;  /* 0x0000000600007c24 */ /* 0x001fc8000f8e0207 */
[----:B--2---:R-:W-:-:S05]  /*0090*/  IMAD R7, R5, R0, RZ ;  /* 0x0000000005077224 */ /* 0x004fca00078e02ff */
[----:B---3--:R-:W-:-:S13]  /*00a0*/  ISETP.GE.U32.AND P0, PT, R7, R4, PT ;  /* 0x000000040700720c */ /* 0x008fda0003f06070 */
[----:B------:R-:W-:Y:S05]  /*00b0*/  @P0 EXIT ;  /* 0x000000000000094d */ /* 0x000fea0003800000 */
[----:B------:R-:W0:Y:S02]  /*00c0*/  LDC.64 R12, c[0x0][0x380] ;  /* 0x0000e000ff0c7b82 */ /* 0x000e240000000a00 */
[----:B0-----:R-:W-:-:S06]  /*00d0*/  IMAD.WIDE.U32 R8, R7, 0x4, R12 ;  /* 0x0000000407087825 */ /* 0x001fcc00078e000c */
[----:B------:R0:W5:Y:S01]  /*00e0*/  LDG.E R8, desc[UR4][R8.64] ;  /* 0x0000000408087981 */ /* 0x000162000c1e1900 */
[----:B------:R-:W-:Y:S01]  /*00f0*/  VIADD R3, R7, 0x1 ;  /* 0x0000000107037836 */ /* 0x000fe20000000000 */
[----:B------:R-:W-:Y:S04]  /*0100*/  BSSY.RECONVERGENT B3, `(.L_x_0) ;  /* 0x00000a2000037945 */ /* 0x000fe80003800200 */
[----:B------:R-:W-:-:S04]  /*0110*/  ISETP.GE.U32.AND P0, PT, R3, R4, PT ;  /* 0x000000040300720c */ /* 0x000fc80003f06070 */
[----:B------:R-:W-:-:S13]  /*0120*/  ISETP.LT.U32.OR P0, PT, R5, 0x2, P0 ;  /* 0x000000020500780c */ /* 0x000fda0000701470 */
[----:B0-----:R-:W-:Y:S05]  /*0130*/  @P0 BRA `(.L_x_1) ;  /* 0x0000000800780947 */ /* 0x001fea0003800000 */
[----:B------:R-:W-:Y:S01]  /*0140*/  IADD3 R4, PT, PT, R4, -0x2, -R7 ;  /* 0xfffffffe04047810 */ /* 0x000fe20007ffe807 */
[----:B------:R-:W-:Y:S01]  /*0150*/  BSSY.RECONVERGENT B2, `(.L_x_2) ;  /* 0x0000090000027945 */ /* 0x000fe20003800200 */
[----:B------:R-:W-:Y:S02]  /*0160*/  HFMA2 R6, -RZ, RZ, 0, 5.9604644775390625e-08 ;  /* 0x00000001ff067431 */ /* 0x000fe400000001ff */
[----:B------:R-:W-:Y:S01]  /*0170*/  IMAD.MOV.U32 R9, RZ, RZ, R3 ;  /* 0x000000ffff097224 */ /* 0x000fe200078e0003 */
[----:B------:R-:W-:-:S04]  /*0180*/  VIADDMNMX.U32 R4, R5, 0xfffffffe, R4, PT ;  /* 0xfffffffe05047846 */ /* 0x000fc80003800004 */
[C---:B------:R-:W-:Y:S01]  /*0190*/  ISETP.GE.U32.AND P0, PT, R4.reuse, 0x3, PT ;  /* 0x000000030400780c */ /* 0x040fe20003f06070 */
[----:B------:R-:W-:-:S05]  /*01a0*/  VIADD R2, R4, 0x1 ;  /* 0x0000000104027836 */ /* 0x000fca0000000000 */
[----:B------:R-:W-:-:S07]  /*01b0*/  LOP3.LUT R4, R2, 0x3, RZ, 0xc0, !PT ;  /* 0x0000000302047812 */ /* 0x000fce00078ec0ff */
[----:B------:R-:W-:Y:S05]  /*01c0*/  @!P0 BRA `(.L_x_3) ;  /* 0x0000000800208947 */ /* 0x000fea0003800000 */
[----:B------:R-:W-:Y:S01]  /*01d0*/  LOP3.LUT R2, R2, 0xfffffffc, RZ, 0xc0, !PT ;  /* 0xfffffffc02027812 */ /* 0x000fe200078ec0ff */
[----:B------:R-:W-:Y:S04]  /*01e0*/  BSSY.RECONVERGENT B1, `(.L_x_4) ;  /* 0x0000084000017945 */ /* 0x000fe80003800200 */
[----:B------:R-:W-:Y:S01]  /*01f0*/  BSSY.RELIABLE B0, `(.L_x_5) ;  /* 0x0000070000007945 */ /* 0x000fe20003800100 */
[----:B------:R-:W-:Y:S01]  /*0200*/  IADD3 R10, PT, PT, -R2, RZ, RZ ;  /* 0x000000ff020a7210 */ /* 0x000fe20007ffe1ff */
[----:B------:R-:W-:Y:S01]  /*0210*/  VIADD R2, R7, 0x2 ;  /* 0x0000000207027836 */ /* 0x000fe20000000000 */
[----:B------:R-:W-:Y:S02]  /*0220*/  MOV R7, 0x2 ;  /* 0x0000000200077802 */ /* 0x000fe40000000f00 */
[----:B------:R-:W-:-:S13]  /*0230*/  ISETP.GE.AND P0, PT, R10, RZ, PT ;  /* 0x000000ff0a00720c */ /* 0x000fda0003f06270 */
[----:B------:R-:W-:Y:S05]  /*0240*/  @P0 BRA `(.L_x_6) ;  /* 0x0000000400a80947 */ /* 0x000fea0003800000 */
[----:B------:R-:W-:Y:S01]  /*0250*/  IMAD.MOV R5, RZ, RZ, -R10 ;  /* 0x000000ffff057224 */ /* 0x000fe200078e0a0a */
[----:B------:R-:W-:Y:S01]  /*0260*/  BSSY.RECONVERGENT B4, `(.L_x_7) ;  /* 0x0000041000047945 */ /* 0x000fe20003800200 */
[----:B------:R-:W-:-:S03]  /*0270*/  PLOP3.LUT P0, PT, PT, PT, PT, 0x80, 0x8 ;  /* 0x000000000008781c */ /* 0x000fc60003f0f070 */
[----:B------:R-:W-:-:S13]  /*0280*/  ISETP.GT.AND P1, PT, R5, 0xc, PT ;  /* 0x0000000c0500780c */ /* 0x000fda0003f24270 */
[----:B------:R-:W-:Y:S05]  /*0290*/  @!P1 BRA `(.L_x_8) ;  /* 0x0000000000f49947 */ /* 0x000fea0003800000 */
[----:B------:R-:W-:-:S13]  /*02a0*/  PLOP3.LUT P0, PT, PT, PT, PT, 0x8, 0x80 ;  /* 0x000000000080781c */ /* 0x000fda0003f0e170 */
.L_x_9:
[C---:B------:R-:W-:Y:S01]  /*02b0*/  IADD3 R19, PT, PT, R2.reuse, -0x1, RZ ;  /* 0xffffffff02137810 */ /* 0x040fe20007ffe0ff */
[C---:B------:R-:W-:Y:S01]  /*02c0*/  IMAD.WIDE.U32 R14, R2.reuse, 0x4, R12 ;  /* 0x00000004020e7825 */ /* 0x040fe200078e000c */
[----:B------:R-:W-:-:S03]  /*02d0*/  IADD3 R29, PT, PT, R2, 0x2, RZ ;  /* 0x00000002021d7810 */ /* 0x000fc60007ffe0ff */
[----:B------:R-:W-:-:S04]  /*02e0*/  IMAD.WIDE.U32 R18, R19, 0x4, R12 ;  /* 0x0000000413127825 */ /* 0x000fc800078e000c */
[C---:B------:R-:W-:Y:S01]  /*02f0*/  VIADD R27, R2.reuse, 0x3 ;  /* 0x00000003021b7836 */ /* 0x040fe20000000000 */
[----:B------:R0:W2:Y:S01]  /*0300*/  LDG.E R9, desc[UR4][R18.64] ;  /* 0x0000000412097981 */ /* 0x0000a2000c1e1900 */
[C---:B------:R-:W-:Y:S02]  /*0310*/  VIADD R21, R2.reuse, 0x1 ;  /* 0x0000000102157836 */ /* 0x040fe40000000000 */
[C---:B------:R-:W-:Y:S01]  /*0320*/  VIADD R11, R2.reuse, 0x5 ;  /* 0x00000005020b7836 */ /* 0x040fe20000000000 */
[C---:B------:R-:W-:Y:S01]  /*0330*/  IADD3 R17, PT, PT, R2.reuse, 0x4, RZ ;  /* 0x0000000402117810 */ /* 0x040fe20007ffe0ff */
[--C-:B------:R-:W-:Y:S01]  /*0340*/  IMAD.WIDE.U32 R28, R29, 0x4, R12.reuse ;  /* 0x000000041d1c7825 */ /* 0x100fe200078e000c */
[----:B------:R1:W2:Y:S03]  /*0350*/  LDG.E R6, desc[UR4][R14.64] ;  /* 0x000000040e067981 */ /* 0x0002a6000c1e1900 */
[--C-:B------:R-:W-:Y:S01]  /*0360*/  IMAD.WIDE.U32 R26, R27, 0x4, R12.reuse ;  /* 0x000000041b1a7825 */ /* 0x100fe200078e000c */
[----:B0-----:R-:W-:Y:S01]  /*0370*/  IADD3 R19, PT, PT, R2, 0x6, RZ ;  /* 0x0000000602137810 */ /* 0x001fe20007ffe0ff */
[----:B------:R-:W3:Y:S02]  /*0380*/  LDG.E R28, desc[UR4][R28.64] ;  /* 0x000000041c1c7981 */ /* 0x000ee4000c1e1900 */
[----:B------:R-:W-:-:S02]  /*0390*/  IMAD.WIDE.U32 R20, R21, 0x4, R12 ;  /* 0x0000000415147825 */ /* 0x000fc400078e000c */
[----:B------:R0:W4:Y:S02]  /*03a0*/  LDG.E R26, desc[UR4][R26.64] ;  /* 0x000000041a1a7981 */ /* 0x000124000c1e1900 */
[--C-:B-1----:R-:W-:Y:S01]  /*03b0*/  IMAD.WIDE.U32 R14, R11, 0x4, R12.reuse ;  /* 0x000000040b0e7825 */ /* 0x102fe200078e000c */
[C---:B------:R-:W-:Y:S01]  /*03c0*/  IADD3 R11, PT, PT, R2.reuse, 0x8, RZ ;  /* 0x00000008020b7810 */ /* 0x040fe20007ffe0ff */
[----:B------:R1:W3:Y:S02]  /*03d0*/  LDG.E R5, desc[UR4][R20.64] ;  /* 0x0000000414057981 */ /* 0x0002e4000c1e1900 */
[C---:B------:R-:W-:Y:S02]  /*03e0*/  VIADD R23, R2.reuse, 0x7 ;  /* 0x0000000702177836 */ /* 0x040fe40000000000 */
[----:B------:R-:W-:Y:S01]  /*03f0*/  IMAD.WIDE.U32 R16, R17, 0x4, R12 ;  /* 0x0000000411107825 */ /* 0x000fe200078e000c */
[----:B------:R1:W4:Y:S01]  /*0400*/  LDG.E R24, desc[UR4][R14.64] ;  /* 0x000000040e187981 */ /* 0x000322000c1e1900 */
[----:B0-----:R-:W-:-:S02]  /*0410*/  IADD3 R27, PT, PT, R2, 0xa, RZ ;  /* 0x0000000a021b7810 */ /* 0x001fc40007ffe0ff */
[--C-:B------:R-:W-:Y:S01]  /*0420*/  IMAD.WIDE.U32 R18, R19, 0x4, R12.reuse ;  /* 0x0000000413127825 */ /* 0x100fe200078e000c */
[----:B------:R0:W4:Y:S03]  /*0430*/  LDG.E R25, desc[UR4][R16.64] ;  /* 0x0000000410197981 */ /* 0x000126000c1e1900 */
[--C-:B------:R-:W-:Y:S02]  /*0440*/  IMAD.WIDE.U32 R22, R23, 0x4, R12.reuse ;  /* 0x0000000417167825 */ /* 0x100fe400078e000c */
[----:B------:R-:W4:Y:S02]  /*0450*/  LDG.E R19, desc[UR4][R18.64] ;  /* 0x0000000412137981 */ /* 0x000f24000c1e1900 */
[----:B-1----:R-:W-:-:S04]  /*0460*/  IMAD.WIDE.U32 R20, R11, 0x4, R12 ;  /* 0x000000040b147825 */ /* 0x002fc800078e000c */
[----:B------:R-:W-:Y:S01]  /*0470*/  VIADD R29, R2, 0x9 ;  /* 0x00000009021d7836 */ /* 0x000fe20000000000 */
[----:B------:R1:W4:Y:S01]  /*0480*/  LDG.E R11, desc[UR4][R20.64] ;  /* 0x00000004140b7981 */ /* 0x000322000c1e1900 */
[----:B------:R-:W-:-:S03]  /*0490*/  IMAD.WIDE.U32 R14, R27, 0x4, R12 ;  /* 0x000000041b0e7825 */ /* 0x000fc600078e000c */
[----:B------:R1:W4:Y:S01]  /*04a0*/  LDG.E R18, desc[UR4][R22.64] ;  /* 0x0000000416127981 */ /* 0x000322000c1e1900 */
[----:B0-----:R-:W-:-:S03]  /*04b0*/  IMAD.WIDE.U32 R16, R29, 0x4, R12 ;  /* 0x000000041d107825 */ /* 0x001fc600078e000c */
[----:B------:R0:W4:Y:S01]  /*04c0*/  LDG.E R29, desc[UR4][R14.64] ;  /* 0x000000040e1d7981 */ /* 0x000122000c1e1900 */
[----:B-1----:R-:W-:-:S03]  /*04d0*/  IADD3 R21, PT, PT, R2, 0xc, RZ ;  /* 0x0000000c02157810 */ /* 0x002fc60007ffe0ff */
[----:B------:R1:W4:Y:S01]  /*04e0*/  LDG.E R27, desc[UR4][R16.64] ;  /* 0x00000004101b7981 */ /* 0x000322000c1e1900 */
[----:B------:R-:W-:-:S04]  /*04f0*/  VIADD R23, R2, 0xb ;  /* 0x0000000b02177836 */ /* 0x000fc80000000000 */
[----:B0-----:R-:W-:Y:S01]  /*0500*/  IMAD.WIDE.U32 R14, R23, 0x4, R12 ;  /* 0x00000004170e7825 */ /* 0x001fe200078e000c */
[----:B------:R-:W-:-:S03]  /*0510*/  IADD3 R23, PT, PT, R2, 0xe, RZ ;  /* 0x0000000e02177810 */ /* 0x000fc60007ffe0ff */
[--C-:B-1----:R-:W-:Y:S02]  /*0520*/  IMAD.WIDE.U32 R16, R21, 0x4, R12.reuse ;  /* 0x0000000415107825 */ /* 0x102fe400078e000c */
[----:B------:R-:W4:Y:S02]  /*0530*/  LDG.E R14, desc[UR4][R14.64] ;  /* 0x000000040e0e7981 */ /* 0x000f24000c1e1900 */
[----:B------:R-:W-:Y:S02]  /*0540*/  VIADD R21, R2, 0xd ;  /* 0x0000000d02157836 */ /* 0x000fe40000000000 */
[--C-:B------:R-:W-:Y:S01]  /*0550*/  IMAD.WIDE.U32 R22, R23, 0x4, R12.reuse ;  /* 0x0000000417167825 */ /* 0x100fe200078e000c */
[----:B------:R-:W4:Y:S03]  /*0560*/  LDG.E R17, desc[UR4][R16.64] ;  /* 0x0000000410117981 */ /* 0x000f26000c1e1900 */
[----:B------:R-:W-:-:S02]  /*0570*/  IMAD.WIDE.U32 R20, R21, 0x4, R12 ;  /* 0x0000000415147825 */ /* 0x000fc400078e000c */
[----:B------:R-:W4:Y:S04]  /*0580*/  LDG.E R23, desc[UR4][R22.64] ;  /* 0x0000000416177981 */ /* 0x000f28000c1e1900 */
[----:B------:R-:W4:Y:S01]  /*0590*/  LDG.E R20, desc[UR4][R20.64] ;  /* 0x0000000414147981 */ /* 0x000f22000c1e1900 */
[----:B------:R-:W-:-:S05]  /*05a0*/  VIADD R10, R10, 0x10 ;  /* 0x000000100a0a7836 */ /* 0x000fca0000000000 */
[----:B------:R-:W-:Y:S01]  /*05b0*/  ISETP.GE.AND P1, PT, R10, -0xc, PT ;  /* 0xfffffff40a00780c */ /* 0x000fe20003f26270 */
[----:B------:R-:W-:Y:S01]  /*05c0*/  VIADD R2, R2, 0x10 ;  /* 0x0000001002027836 */ /* 0x000fe20000000000 */
[----:B------:R-:W-:Y:S02]  /*05d0*/  IADD3 R7, PT, PT, R7, 0x10, RZ ;  /* 0x0000001007077810 */ /* 0x000fe40007ffe0ff */
[----:B--2--5:R-:W-:-:S04]  /*05e0*/  VIMNMX3 R6, R8, R9, R6, PT ;  /* 0x000000090806720f */ /* 0x024fc80003800106 */
[----:B---3--:R-:W-:-:S04]  /*05f0*/  VIMNMX3 R5, R6, R5, R28, PT ;  /* 0x000000050605720f */ /* 0x008fc8000380011c */
[----:B----4-:R-:W-:-:S04]  /*0600*/  VIMNMX3 R5, R5, R26, R25, PT ;  /* 0x0000001a0505720f */ /* 0x010fc80003800119 */
[----:B------:R-:W-:-:S04]  /*0610*/  VIMNMX3 R5, R5, R24, R19, PT ;  /* 0x000000180505720f */ /* 0x000fc80003800113 */
[----:B------:R-:W-:-:S04]  /*0620*/  VIMNMX3 R18, R5, R18, R11, PT ;  /* 0x000000120512720f */ /* 0x000fc8000380010b */
[----:B------:R-:W-:-:S04]  /*0630*/  VIMNMX3 R18, R18, R27, R29, PT ;  /* 0x0000001b1212720f */ /* 0x000fc8000380011d */
[----:B------:R-:W-:-:S04]  /*0640*/  VIMNMX3 R14, R18, R14, R17, PT ;  /* 0x0000000e120e720f */ /* 0x000fc80003800111 */
[----:B------:R-:W-:Y:S01]  /*0650*/  VIMNMX3 R8, R14, R20, R23, PT ;  /* 0x000000140e08720f */ /* 0x000fe20003800117 */
[----:B------:R-:W-:Y:S06]  /*0660*/  @!P1 BRA `(.L_x_9) ;  /* 0xfffffffc00109947 */ /* 0x000fec000383ffff */
.L_x_8:
[----:B------:R-:W-:Y:S05]  /*0670*/  BSYNC.RECONVERGENT B4 ;  /* 0x0000000000047941 */ /* 0x000fea0003800200 */
.L_x_7:
[----:B------:R-:W-:Y:S01]  /*0680*/  IADD3 R5, PT, PT, -R10, RZ, RZ ;  /* 0x000000ff0a057210 */ /* 0x000fe20007ffe1ff */
[----:B------:R-:W-:Y:S03]  /*0690*/  BSSY.RECONVERGENT B4, `(.L_x_10) ;  /* 0x0000022000047945 */ /* 0x000fe60003800200 */
[----:B------:R-:W-:-:S13]  /*06a0*/  ISETP.GT.AND P1, PT, R5, 0x4, PT ;  /* 0x000000040500780c */ /* 0x000fda0003f24270 */
[----:B------:R-:W-:Y:S05]  /*06b0*/  @!P1 BRA `(.L_x_11) ;  /* 0x00000000007c9947 */ /* 0x000fea0003800000 */
[C---:B------:R-:W-:Y:S01]  /*06c0*/  VIADD R23, R2.reuse, 0xffffffff ;  /* 0xffffffff02177836 */ /* 0x040fe20000000000 */
[C---:B------:R-:W-:Y:S01]  /*06d0*/  IADD3 R21, PT, PT, R2.reuse, 0x1, RZ ;  /* 0x0000000102157810 */ /* 0x040fe20007ffe0ff */
[C---:B------:R-:W-:Y:S02]  /*06e0*/  VIADD R19, R2.reuse, 0x2 ;  /* 0x0000000202137836 */ /* 0x040fe40000000000 */
[C---:B------:R-:W-:Y:S01]  /*06f0*/  IMAD.WIDE.U32 R24, R2.reuse, 0x4, R12 ;  /* 0x0000000402187825 */ /* 0x040fe200078e000c */
[----:B------:R-:W-:-:S03]  /*0700*/  IADD3 R17, PT, PT, R2, 0x3, RZ ;  /* 0x0000000302117810 */ /* 0x000fc60007ffe0ff */
[--C-:B------:R-:W-:Y:S01]  /*0710*/  IMAD.WIDE.U32 R22, R23, 0x4, R12.reuse ;  /* 0x0000000417167825 */ /* 0x100fe200078e000c */
[----:B------:R0:W2:Y:S03]  /*0720*/  LDG.E R5, desc[UR4][R24.64] ;  /* 0x0000000418057981 */ /* 0x0000a6000c1e1900 */
[--C-:B------:R-:W-:Y:S01]  /*0730*/  IMAD.WIDE.U32 R20, R21, 0x4, R12.reuse ;  /* 0x0000000415147825 */ /* 0x100fe200078e000c */
[----:B------:R1:W2:Y:S03]  /*0740*/  LDG.E R6, desc[UR4][R22.64] ;  /* 0x0000000416067981 */ /* 0x0002a6000c1e1900 */
[C---:B------:R-:W-:Y:S02]  /*0750*/  VIADD R15, R2.reuse, 0x4 ;  /* 0x00000004020f7836 */ /* 0x040fe40000000000 */
[--C-:B------:R-:W-:Y:S01]  /*0760*/  IMAD.WIDE.U32 R18, R19, 0x4, R12.reuse ;  /* 0x0000000413127825 */ /* 0x100fe200078e000c */
[----:B0-----:R-:W-:Y:S01]  /*0770*/  IADD3 R25, PT, PT, R2, 0x5, RZ ;  /* 0x0000000502197810 */ /* 0x001fe20007ffe0ff */
[----:B------:R-:W3:Y:S02]  /*0780*/  LDG.E R20, desc[UR4][R20.64] ;  /* 0x0000000414147981 */ /* 0x000ee4000c1e1900 */
[----:B------:R-:W-:-:S02]  /*0790*/  IMAD.WIDE.U32 R16, R17, 0x4, R12 ;  /* 0x0000000411107825 */ /* 0x000fc400078e000c */
[----:B------:R-:W3:Y:S02]  /*07a0*/  LDG.E R18, desc[UR4][R18.64] ;  /* 0x0000000412127981 */ /* 0x000ee4000c1e1900 */
[--C-:B------:R-:W-:Y:S02]  /*07b0*/  IMAD.WIDE.U32 R14, R15, 0x4, R12.reuse ;  /* 0x000000040f0e7825 */ /* 0x100fe400078e000c */
[----:B------:R-:W4:Y:S02]  /*07c0*/  LDG.E R16, desc[UR4][R16.64] ;  /* 0x0000000410107981 */ /* 0x000f24000c1e1900 */
[----:B------:R-:W-:Y:S02]  /*07d0*/  VIADD R9, R2, 0x6 ;  /* 0x0000000602097836 */ /* 0x000fe40000000000 */
[--C-:B------:R-:W-:Y:S01]  /*07e0*/  IMAD.WIDE.U32 R24, R25, 0x4, R12.reuse ;  /* 0x0000000419187825 */ /* 0x100fe200078e000c */
[----:B------:R-:W4:Y:S03]  /*07f0*/  LDG.E R14, desc[UR4][R14.64] ;  /* 0x000000040e0e7981 */ /* 0x000f26000c1e1900 */
[----:B-1----:R-:W-:-:S02]  /*0800*/  IMAD.WIDE.U32 R22, R9, 0x4, R12 ;  /* 0x0000000409167825 */ /* 0x002fc400078e000c */
[----:B------:R-:W4:Y:S04]  /*0810*/  LDG.E R24, desc[UR4][R24.64] ;  /* 0x0000000418187981 */ /* 0x000f28000c1e1900 */
[----:B------:R-:W4:Y:S01]  /*0820*/  LDG.E R22, desc[UR4][R22.64] ;  /* 0x0000000416167981 */ /* 0x000f22000c1e1900 */
[----:B------:R-:W-:Y:S01]  /*0830*/  PLOP3.LUT P0, PT, PT, PT, PT, 0x8, 0x80 ;  /* 0x000000000080781c */ /* 0x000fe20003f0e170 */
[----:B------:R-:W-:Y:S01]  /*0840*/  VIADD R7, R7, 0x8 ;  /* 0x0000000807077836 */ /* 0x000fe20000000000 */
[----:B------:R-:W-:Y:S02]  /*0850*/  IADD3 R10, PT, PT, R10, 0x8, RZ ;  /* 0x000000080a0a7810 */ /* 0x000fe40007ffe0ff */
[----:B------:R-:W-:Y:S02]  /*0860*/  IADD3 R2, PT, PT, R2, 0x8, RZ ;  /* 0x0000000802027810 */ /* 0x000fe40007ffe0ff */
[----:B--2--5:R-:W-:-:S04]  /*0870*/  VIMNMX3 R5, R8, R6, R5, PT ;  /* 0x000000060805720f */ /* 0x024fc80003800105 */
[----:B---3--:R-:W-:-:S04]  /*0880*/  VIMNMX3 R5, R5, R20, R18, PT ;  /* 0x000000140505720f */ /* 0x008fc80003800112 */
[----:B----4-:R-:W-:-:S04]  /*0890*/  VIMNMX3 R5, R5, R16, R14, PT ;  /* 0x000000100505720f */ /* 0x010fc8000380010e */
[----:B------:R-:W-:-:S07]  /*08a0*/  VIMNMX3 R8, R5, R24, R22, PT ;  /* 0x000000180508720f */ /* 0x000fce0003800116 */
.L_x_11:
[----:B------:R-:W-:Y:S05]  /*08b0*/  BSYNC.RECONVERGENT B4 ;  /* 0x0000000000047941 */ /* 0x000fea0003800200 */
.L_x_10:
[----:B------:R-:W-:-:S13]  /*08c0*/  ISETP.NE.OR P0, PT, R10, RZ, P0 ;  /* 0x000000ff0a00720c */ /* 0x000fda0000705670 */
[----:B------:R-:W-:Y:S05]  /*08d0*/  @!P0 BREAK.RELIABLE B0 ;  /* 0x0000000000008942 */ /* 0x000fea0003800100 */
[----:B------:R-:W-:Y:S05]  /*08e0*/  @!P0 BRA `(.L_x_12) ;  /* 0x00000000004c8947 */ /* 0x000fea0003800000 */
.L_x_6:
[----:B------:R-:W-:Y:S05]  /*08f0*/  BSYNC.RELIABLE B0 ;  /* 0x0000000000007941 */ /* 0x000fea0003800100 */
.L_x_5:
[C---:B------:R-:W-:Y:S01]  /*0900*/  VIADD R15, R2.reuse, 0xffffffff ;  /* 0xffffffff020f7836 */ /* 0x040fe20000000000 */
[C---:B------:R-:W-:Y:S01]  /*0910*/  IADD3 R19, PT, PT, R2.reuse, 0x1, RZ ;  /* 0x0000000102137810 */ /* 0x040fe20007ffe0ff */
[----:B------:R-:W-:-:S04]  /*0920*/  IMAD.WIDE.U32 R16, R2, 0x4, R12 ;  /* 0x0000000402107825 */ /* 0x000fc800078e000c */
[----:B------:R-:W-:Y:S02]  /*0930*/  VIADD R21, R2, 0x2 ;  /* 0x0000000202157836 */ /* 0x000fe40000000000 */
[--C-:B------:R-:W-:Y:S01]  /*0940*/  IMAD.WIDE.U32 R14, R15, 0x4, R12.reuse ;  /* 0x000000040f0e7825 */ /* 0x100fe200078e000c */
[----:B------:R-:W2:Y:S03]  /*0950*/  LDG.E R16, desc[UR4][R16.64] ;  /* 0x0000000410107981 */ /* 0x000ea6000c1e1900 */
[--C-:B------:R-:W-:Y:S02]  /*0960*/  IMAD.WIDE.U32 R18, R19, 0x4, R12.reuse ;  /* 0x0000000413127825 */ /* 0x100fe400078e000c */
[----:B------:R-:W2:Y:S02]  /*0970*/  LDG.E R15, desc[UR4][R14.64] ;  /* 0x000000040e0f7981 */ /* 0x000ea4000c1e1900 */
[----:B------:R-:W-:-:S02]  /*0980*/  IMAD.WIDE.U32 R20, R21, 0x4, R12 ;  /* 0x0000000415147825 */ /* 0x000fc400078e000c */
[----:B------:R-:W3:Y:S04]  /*0990*/  LDG.E R19, desc[UR4][R18.64] ;  /* 0x0000000412137981 */ /* 0x000ee8000c1e1900 */
[----:B------:R-:W3:Y:S01]  /*09a0*/  LDG.E R20, desc[UR4][R20.64] ;  /* 0x0000000414147981 */ /* 0x000ee2000c1e1900 */
[----:B------:R-:W-:-:S04]  /*09b0*/  IADD3 R10, PT, PT, R10, 0x4, RZ ;  /* 0x000000040a0a7810 */ /* 0x000fc80007ffe0ff */
[----:B------:R-:W-:Y:S01]  /*09c0*/  ISETP.NE.AND P0, PT, R10, RZ, PT ;  /* 0x000000ff0a00720c */ /* 0x000fe20003f05270 */
[----:B------:R-:W-:Y:S01]  /*09d0*/  VIADD R7, R7, 0x4 ;  /* 0x0000000407077836 */ /* 0x000fe20000000000 */
[----:B------:R-:W-:Y:S02]  /*09e0*/  IADD3 R2, PT, PT, R2, 0x4, RZ ;  /* 0x0000000402027810 */ /* 0x000fe40007ffe0ff */
[----:B--2--5:R-:W-:-:S04]  /*09f0*/  VIMNMX3 R8, R8, R15, R16, PT ;  /* 0x0000000f0808720f */ /* 0x024fc80003800110 */
[----:B---3--:R-:W-:-:S05]  /*0a00*/  VIMNMX3 R8, R8, R19, R20, PT ;  /* 0x000000130808720f */ /* 0x008fca0003800114 */
[----:B------:R-:W-:Y:S05]  /*0a10*/  @P0 BRA `(.L_x_5) ;  /* 0xfffffffc00b80947 */ /* 0x000fea000383ffff */
.L_x_12:
[----:B------:R-:W-:Y:S05]  /*0a20*/  BSYNC.RECONVERGENT B1 ;  /* 0x0000000000017941 */ /* 0x000fea0003800200 */
.L_x_4:
[----:B------:R-:W-:Y:S01]  /*0a30*/  VIADD R9, R2, 0xffffffff ;  /* 0xffffffff02097836 */ /* 0x000fe20000000000 */
[----:B------:R-:W-:-:S07]  /*0a40*/  IADD3 R6, PT, PT, R7, -0x1, RZ ;  /* 0xffffffff07067810 */ /* 0x000fce0007ffe0ff */
.L_x_3:
[----:B------:R-:W-:Y:S05]  /*0a50*/  BSYNC.RECONVERGENT B2 ;  /* 0x0000000000027941 */ /* 0x000fea0003800200 */
.L_x_2:
[----:B------:R-:W-:-:S13]  /*0a60*/  ISETP.NE.AND P0, PT, R4, RZ, PT ;  /* 0x000000ff0400720c */ /* 0x000fda0003f05270 */
[----:B------:R-:W-:Y:S05]  /*0a70*/  @!P0 BRA `(.L_x_1) ;  /* 0x0000000000288947 */ /* 0x000fea0003800000 */
[----:B------:R-:W-:-:S07]  /*0a80*/  IMAD.MOV R2, RZ, RZ, -R4 ;  /* 0x000000ffff027224 */ /* 0x000fce00078e0a04 */
.L_x_13:
[----:B------:R-:W-:-:S06]  /*0a90*/  IMAD.WIDE.U32 R4, R9, 0x4, R12 ;  /* 0x0000000409047825 */ /* 0x000fcc00078e000c */
[----:B------:R-:W2:Y:S01]  /*0aa0*/  LDG.E R5, desc[UR4][R4.64] ;  /* 0x0000000404057981 */ /* 0x000ea2000c1e1900 */
[----:B------:R-:W-:Y:S01]  /*0ab0*/  IADD3 R2, PT, PT, R2, 0x1, RZ ;  /* 0x0000000102027810 */ /* 0x000fe20007ffe0ff */
[----:B------:R-:W-:Y:S01]  /*0ac0*/  VIADD R7, R6, 0x1 ;  /* 0x0000000106077836 */ /* 0x000fe20000000000 */
[----:B------:R-:W-:Y:S02]  /*0ad0*/  IADD3 R9, PT, PT, R3, R6, RZ ;  /* 0x0000000603097210 */ /* 0x000fe40007ffe0ff */
[----:B------:R-:W-:Y:S02]  /*0ae0*/  ISETP.NE.AND P0, PT, R2, RZ, PT ;  /* 0x000000ff0200720c */ /* 0x000fe40003f05270 */
[----:B------:R-:W-:Y:S02]  /*0af0*/  MOV R6, R7 ;  /* 0x0000000700067202 */ /* 0x000fe40000000f00 */
[----:B--2--5:R-:W-:-:S09]  /*0b00*/  VIMNMX R8, PT, PT, R5, R8, PT ;  /* 0x0000000805087248 */ /* 0x024fd20003fe0100 */
[----:B------:R-:W-:Y:S05]  /*0b10*/  @P0 BRA `(.L_x_13) ;  /* 0xfffffffc00dc0947 */ /* 0x000fea000383ffff */
.L_x_1:
[----:B------:R-:W-:Y:S05]  /*0b20*/  BSYNC.RECONVERGENT B3 ;  /* 0x0000000000037941 */ /* 0x000fea0003800200 */
.L_x_0:
[----:B------:R-:W-:Y:S05]  /*0b30*/  WARPSYNC.ALL ;  /* 0x0000000000007948 */ /* 0x000fea0003800000 */
[----:B------:R-:W0:Y:S02]  /*0b40*/  LDC.64 R2, c[0x0][0x388] ;  /* 0x0000e200ff027b82 */ /* 0x000e240000000a00 */
[----:B0-----:R-:W-:-:S05]  /*0b50*/  IMAD.WIDE R2, R0, 0x4, R2 ;  /* 0x0000000400027825 */ /* 0x001fca00078e0202 */
[----:B-----5:R-:W-:Y:S01]  /*0b60*/  STG.E desc[UR4][R2.64], R8 ;  /* 0x0000000802007986 */ /* 0x020fe2000c101904 */
[----:B------:R-:W-:Y:S05]  /*0b70*/  EXIT ;  /* 0x000000000000794d */ /* 0x000fea0003800000 */
.L_x_14:
[----:B------:R-:W-:-:S00]  /*0b80*/  BRA `(.L_x_14) ;  /* 0xfffffffc00fc7947 */ /* 0x000fc0000383ffff */
[----:B------:R-:W-:-:S00]  /*0b90*/  NOP ;  /* 0x0000000000007918 */ /* 0x000fc00000000000 */
        /* <DEDUP_REMOVED lines=14> */
.L_x_16:


//--------------------- .text.kernelMain          --------------------------
	.section	.text.kernelMain,"ax",@progbits
	.align	128
        .global         kernelMain
        .type           kernelMain,@function
        .size           kernelMain,(.L_x_17 - kernelMain)
        .other          kernelMain,@"STO_CUDA_ENTRY STV_DEFAULT"
kernelMain:
.text.kernelMain:
[----:B------:R-:W-:Y:S01]  /*0000*/  LDC R1, c[0x0][0x37c] ;  /* 0x0000df00ff017b82 */ /* 0x000fe20000000800 */
[----:B------:R-:W0:Y:S07]  /*0010*/  S2R R9, SR_CTAID.X ;  /* 0x0000000000097919 */ /* 0x000e2e0000002500 */
[----:B------:R-:W1:Y:S01]  /*0020*/  LDC.64 R2, c[0x0][0x380] ;  /* 0x0000e000ff027b82 */ /* 0x000e620000000a00 */
[----:B------:R-:W0:Y:S01]  /*0030*/  LDCU UR4, c[0x0][0x360] ;  /* 0x00006c00ff0477ac */ /* 0x000e220008000800 */
[----:B------:R-:W0:Y:S01]  /*0040*/  S2R R4, SR_TID.X ;  /* 0x0000000000047919 */ /* 0x000e220000002100 */
[----:B------:R-:W2:Y:S01]  /*0050*/  LDCU.64 UR6, c[0x0][0x358] ;  /* 0x00006b00ff0677ac */ /* 0x000ea20008000a00 */
[----:B0-----:R-:W-:-:S04]  /*0060*/  IMAD R5, R9, UR4, R4 ;  /* 0x0000000409057c24 */ /* 0x001fc8000f8e0204 */
[----:B-1----:R-:W-:-:S06]  /*0070*/  IMAD.WIDE R2, R5, 0x4, R2 ;  /* 0x0000000405027825 */ /* 0x002fcc00078e0202 */
[----:B--2---:R-:W2:Y:S01]  /*0080*/  LDG.E R2, desc[UR6][R2.64] ;  /* 0x0000000602027981 */ /* 0x004ea2000c1e1900 */
[----:B------:R-:W0:Y:S01]  /*0090*/  S2UR UR5, SR_CgaCtaId ;  /* 0x00000000000579c3 */ /* 0x000e220000008800 */
[----:B------:R-:W-:Y:S01]  /*00a0*/  UMOV UR4, 0x400 ;  /* 0x0000040000047882 */ /* 0x000fe20000000000 */
[C---:B------:R-:W-:Y:S02]  /*00b0*/  ISETP.NE.AND P2, PT, R4.reuse, RZ, PT ;  /* 0x000000ff0400720c */ /* 0x040fe40003f45270 */
[C---:B------:R-:W-:Y:S02]  /*00c0*/  ISETP.GE.U32.AND P0, PT, R4.reuse, 0x2, PT ;  /* 0x000000020400780c */ /* 0x040fe40003f06070 */
[----:B------:R-:W-:Y:S01]  /*00d0*/  ISETP.GE.U32.AND P1, PT, R4, 0x4, PT ;  /* 0x000000040400780c */ /* 0x000fe20003f26070 */
[----:B0-----:R-:W-:-:S06]  /*00e0*/  ULEA UR4, UR5, UR4, 0x18 ;  /* 0x0000000405047291 */ /* 0x001fcc000f8ec0ff */
[----:B------:R-:W-:-:S05]  /*00f0*/  LEA R5, R4, UR4, 0x2 ;  /* 0x0000000404057c11 */ /* 0x000fca000f8e10ff */
[----:B--2---:R-:W-:Y:S01]  /*0100*/  STS [R5], R2 ;  /* 0x0000000205007388 */ /* 0x004fe20000000800 */
[----:B------:R-:W-:Y:S06]  /*0110*/  BAR.SYNC.DEFER_BLOCKING 0x0 ;  /* 0x0000000000007b1d */ /* 0x000fec0000010000 */
[----:B------:R-:W-:Y:S04]  /*0120*/  LDS R0, [R5] ;  /* 0x0000000005007984 */ /* 0x000fe80000000800 */
[----:B------:R-:W0:Y:S01]  /*0130*/  @P2 LDS R7, [R5+-0x4] ;  /* 0xfffffc0005072984 */ /* 0x000e220000000800 */
[----:B------:R-:W-:Y:S06]  /*0140*/  BAR.SYNC.DEFER_BLOCKING 0x0 ;  /* 0x0000000000007b1d */ /* 0x000fec0000010000 */
[----:B------:R-:W1:Y:S01]  /*0150*/  @P0 LDS R3, [R5+-0x8] ;  /* 0xfffff80005030984 */ /* 0x000e620000000800 */
[----:B0-----:R-:W-:-:S02]  /*0160*/  @P2 VIMNMX R0, PT, PT, R0, R7, PT ;  /* 0x0000000700002248 */ /* 0x001fc40003fe0100 */
[----:B------:R-:W-:-:S03]  /*0170*/  ISETP.GE.U32.AND P2, PT, R4, 0x8, PT ;  /* 0x000000080400780c */ /* 0x000fc60003f46070 */
[----:B------:R1:W-:Y:S02]  /*0180*/  STS [R5], R0 ;  /* 0x0000000005007388 */ /* 0x0003e40000000800 */
[----:B-1----:R-:W-:Y:S01]  /*0190*/  @P0 VIMNMX R0, PT, PT, R0, R3, PT ;  /* 0x0000000300000248 */ /* 0x002fe20003fe0100 */
[----:B------:R-:W-:Y:S01]  /*01a0*/  BAR.SYNC.DEFER_BLOCKING 0x0 ;  /* 0x0000000000007b1d */ /* 0x000fe20000010000 */
[----:B------:R-:W-:-:S05]  /*01b0*/  ISETP.GE.U32.AND P0, PT, R4, 0x10, PT ;  /* 0x000000100400780c */ /* 0x000fca0003f06070 */
[----:B------:R-:W0:Y:S04]  /*01c0*/  @P1 LDS R3, [R5+-0x10] ;  /* 0xfffff00005031984 */ /* 0x000e280000000800 */
[----:B------:R0:W-:Y:S01]  /*01d0*/  STS [R5], R0 ;  /* 0x0000000005007388 */ /* 0x0001e20000000800 */
[----:B------:R-:W-:Y:S06]  /*01e0*/  BAR.SYNC.DEFER_BLOCKING 0x0 ;  /* 0x0000000000007b1d */ /* 0x000fec0000010000 */
[----:B------:R-:W1:Y:S01]  /*01f0*/  @P2 LDS R7, [R5+-0x20] ;  /* 0xffffe00005072984 */ /* 0x000e620000000800 */
[----:B0-----:R-:W-:-:S02]  /*0200*/  @P1 VIMNMX R0, PT, PT, R0, R3, PT ;  /* 0x0000000300001248 */ /* 0x001fc40003fe0100 */
[----:B------:R-:W-:-:S03]  /*0210*/  ISETP.GE.U32.AND P1, PT, R4, 0x20, PT ;  /* 0x000000200400780c */ /* 0x000fc60003f26070 */
[----:B------:R1:W-:Y:S01]  /*0220*/  STS [R5], R0 ;  /* 0x0000000005007388 */ /* 0x0003e20000000800 */
[----:B------:R-:W-:Y:S01]  /*0230*/  BAR.SYNC.DEFER_BLOCKING 0x0 ;  /* 0x0000000000007b1d */ /* 0x000fe20000010000 */
[----:B-1----:R-:W-:-:S05]  /*0240*/  @P2 VIMNMX R0, PT, PT, R0, R7, PT ;  /* 0x0000000700002248 */ /* 0x002fca0003fe0100 */
[----:B------:R-:W0:Y:S01]  /*0250*/  @P0 LDS R3, [R5+-0x40] ;  /* 0xffffc00005030984 */ /* 0x000e220000000800 */
[----:B------:R-:W-:-:S03]  /*0260*/  ISETP.GE.U32.AND P2, PT, R4, 0x40, PT ;  /* 0x000000400400780c */ /* 0x000fc60003f46070 */
[----:B------:R0:W-:Y:S01]  /*0270*/  STS [R5], R0 ;  /* 0x0000000005007388 */ /* 0x0001e20000000800 */
[----:B------:R-:W-:Y:S06]  /*0280*/  BAR.SYNC.DEFER_BLOCKING 0x0 ;  /* 0x0000000000007b1d */ /* 0x000fec0000010000 */
[----:B------:R-:W1:Y:S01]  /*0290*/  @P1 LDS R7, [R5+-0x80] ;  /* 0xffff800005071984 */ /* 0x000e620000000800 */
[----:B0-----:R-:W-:Y:S02]  /*02a0*/  @P0 VIMNMX R0, PT, PT, R0, R3, PT ;  /* 0x0000000300000248 */ /* 0x001fe40003fe0100 */
        /* <DEDUP_REMOVED lines=15> */
[----:B------:R-:W-:-:S03]  /*03a0*/  ISETP.NE.AND P0, PT, R4, 0x3ff, PT ;  /* 0x000003ff0400780c */ /* 0x000fc60003f05270 */
[----:B------:R0:W-:Y:S01]  /*03b0*/  STS [R5], R0 ;  /* 0x0000000005007388 */ /* 0x0001e20000000800 */
[----:B------:R-:W-:Y:S06]  /*03c0*/  BAR.SYNC.DEFER_BLOCKING 0x0 ;  /* 0x0000000000007b1d */ /* 0x000fec0000010000 */
[----:B------:R-:W1:Y:S01]  /*03d0*/  @P2 LDS R7, [R5+-0x800] ;  /* 0xfff8000005072984 */ /* 0x000e620000000800 */
[----:B0-----:R-:W-:-:S05]  /*03e0*/  @P1 VIMNMX R0, PT, PT, R0, R3, PT ;  /* 0x0000000300001248 */ /* 0x001fca0003fe0100 */
[----:B------:R1:W-:Y:S02]  /*03f0*/  STS [R5], R0 ;  /* 0x0000000005007388 */ /* 0x0003e40000000800 */
[----:B-1----:R-:W-:Y:S01]  /*0400*/  @P2 VIMNMX R0, PT, PT, R0, R7, PT ;  /* 0x0000000700002248 */ /* 0x002fe20003fe0100 */
[----:B------:R-:W-:Y:S06]  /*0410*/  BAR.SYNC.DEFER_BLOCKING 0x0 ;  /* 0x0000000000007b1d */ /* 0x000fec0000010000 */
[----:B------:R0:W-:Y:S01]  /*0420*/  STS [R5], R0 ;  /* 0x0000000005007388 */ /* 0x0001e20000000800 */
[----:B------:R-:W-:Y:S05]  /*0430*/  @P0 EXIT ;  /* 0x000000000000094d */ /* 0x000fea0003800000 */
[----:B0-----:R-:W0:Y:S01]  /*0440*/  LDS R5, [UR4+0xffc] ;  /* 0x000ffc04ff057984 */ /* 0x001e220008000800 */
[----:B------:R-:W1:Y:S02]  /*0450*/  LDC.64 R2, c[0x0][0x388] ;  /* 0x0000e200ff027b82 */ /* 0x000e640000000a00 */
[----:B-1----:R-:W-:-:S05]  /*0460*/  IMAD.WIDE.U32 R2, R9, 0x4, R2 ;  /* 0x0000000409027825 */ /* 0x002fca00078e0002 */
[----:B0-----:R-:W-:Y:S01]  /*0470*/  STG.E desc[UR6][R2.64], R5 ;  /* 0x0000000502007986 */ /* 0x001fe2000c101906 */
[----:B------:R-:W-:Y:S05]  /*0480*/  EXIT ;  /* 0x000000000000794d */ /* 0x000fea0003800000 */
.L_x_15:
        /* <DEDUP_REMOVED lines=15> */
.L_x_17:


//--------------------- .nv.shared.reserved.0     --------------------------
	.section	.nv.shared.reserved.0,"aw",@nobits
	.weak		__nv_reservedSMEM_offset_0_alias
	.size		__nv_reservedSMEM_offset_0_alias, 0, 64
	.other		__nv_reservedSMEM_offset_0_alias,@"STO_CUDA_RESERVED_SHARED STV_DEFAULT"
__nv_reservedSMEM_offset_0_alias:
	.zero		0
	.zero		64


//--------------------- .nv.shared.kernelMain     --------------------------
	.section	.nv.shared.kernelMain,"aw",@nobits
	.sectionflags	@""
	.align	4
.nv.shared.kernelMain:
	.zero		5120


//--------------------- .nv.constant0.kernelPrepare --------------------------
	.section	.nv.constant0.kernelPrepare,"a",@progbits
	.sectionflags	@""
	.align	4
.nv.constant0.kernelPrepare:
	.zero		920


//--------------------- .nv.constant0.kernelMain  --------------------------
	.section	.nv.constant0.kernelMain,"a",@progbits
	.sectionflags	@""
	.align	4
.nv.constant0.kernelMain:
	.zero		912


//--------------------- SYMBOLS --------------------------

	.type		.nv.reservedSmem.offset0,@object
	.size		.nv.reservedSmem.offset0,0x4
	.type		.nv.reservedSmem.cap,@object
	.size		.nv.reservedSmem.cap,0x4
